//
// Generated by NVIDIA NVVM Compiler
//
// Compiler Build ID: CL-36424714
// Cuda compilation tools, release 13.0, V13.0.88
// Based on NVVM 20.0.0
//

.version 9.0
.target sm_100
.address_size 64

	// .globl	_Z9genMatrixP18curandGenerator_stPPji

.visible .entry _Z9genMatrixP18curandGenerator_stPPji(
	.param .u64 .ptr .align 1 _Z9genMatrixP18curandGenerator_stPPji_param_0,
	.param .u64 .ptr .align 1 _Z9genMatrixP18curandGenerator_stPPji_param_1,
	.param .u32 _Z9genMatrixP18curandGenerator_stPPji_param_2
)
{


	ret;

}


// ===== COMPILED SASS (sm_100) =====

	.target	sm_100

	.elftype	@"ET_EXEC"


//--------------------- .note.nv.tkinfo           --------------------------
	.section	.note.nv.tkinfo,"",@"SHT_NOTE"
	.sectionflags	@"SHF_NOTE_NV_TKINFO"
	.tkinfo
        /*0018*/ 	.word	0x00000002
        /*0030*/ 	.string	""
        /*0030*/ 	.string	"ptxas"
        /*0030*/ 	.string	"Cuda compilation tools, release 13.0, V13.0.88"
        /*0030*/ 	.string	"Build cuda_13.0.r13.0/compiler.36424714_0"
        /*0030*/ 	.string	"-arch sm_100 -m 64 "



//--------------------- .note.nv.cuinfo           --------------------------
	.section	.note.nv.cuinfo,"",@"SHT_NOTE"
	.sectionflags	@"SHF_NOTE_NV_CUINFO"
        /*0018*/ 	.short	0x0002
        /*001a*/ 	.short	0x0064
        /*001c*/ 	.short	0x0082
	.zero		2


//--------------------- .nv.info                  --------------------------
	.section	.nv.info,"",@"SHT_CUDA_INFO"
	.align	4


	//----- nvinfo : EIATTR_REGCOUNT
	.align		4
        /*0000*/ 	.byte	0x04, 0x2f
        /*0002*/ 	.short	(.L_1 - .L_0)
	.align		4
.L_0:
        /*0004*/ 	.word	index@(_Z9genMatrixP18curandGenerator_stPPji)
        /*0008*/ 	.word	0x00000004


	//----- nvinfo : EIATTR_FRAME_SIZE
	.align		4
.L_1:
        /*000c*/ 	.byte	0x04, 0x11
        /*000e*/ 	.short	(.L_3 - .L_2)
	.align		4
.L_2:
        /*0010*/ 	.word	index@(_Z9genMatrixP18curandGenerator_stPPji)
        /*0014*/ 	.word	0x00000000


	//----- nvinfo : EIATTR_MIN_STACK_SIZE
	.align		4
.L_3:
        /*0018*/ 	.byte	0x04, 0x12
        /*001a*/ 	.short	(.L_5 - .L_4)
	.align		4
.L_4:
        /*001c*/ 	.word	index@(_Z9genMatrixP18curandGenerator_stPPji)
        /*0020*/ 	.word	0x00000000
.L_5:


//--------------------- .nv.compat                --------------------------
	.section	.nv.compat,"",@"SHT_CUDA_COMPAT_INFO"
	.align	4
        /*0000*/ 	.byte	0x02, 0x09, 0x00, 0x00, 0x02, 0x02, 0x01, 0x00, 0x02, 0x05, 0x05, 0x00, 0x03, 0x07, 0x01, 0x01
        /*0010*/ 	.byte	0x02, 0x03, 0x00, 0x00, 0x02, 0x06, 0x01, 0x00, 0x04, 0x0b, 0x08, 0x00, 0x09, 0x00, 0x00, 0x00
        /*0020*/ 	.byte	0x00, 0x00, 0x00, 0x00


//--------------------- .nv.info._Z9genMatrixP18curandGenerator_stPPji --------------------------
	.section	.nv.info._Z9genMatrixP18curandGenerator_stPPji,"",@"SHT_CUDA_INFO"
	.sectionflags	@""
	.align	4


	//----- nvinfo : EIATTR_CUDA_API_VERSION
	.align		4
        /*0000*/ 	.byte	0x04, 0x37
        /*0002*/ 	.short	(.L_7 - .L_6)
.L_6:
        /*0004*/ 	.word	0x00000082


	//----- nvinfo : EIATTR_KPARAM_INFO
	.align		4
.L_7:
        /*0008*/ 	.byte	0x04, 0x17
        /*000a*/ 	.short	(.L_9 - .L_8)
.L_8:
        /*000c*/ 	.word	0x00000000
        /*0010*/ 	.short	0x0002
        /*0012*/ 	.short	0x0010
        /*0014*/ 	.byte	0x00, 0xf0, 0x11, 0x00


	//----- nvinfo : EIATTR_KPARAM_INFO
	.align		4
.L_9:
        /*0018*/ 	.byte	0x04, 0x17
        /*001a*/ 	.short	(.L_11 - .L_10)
.L_10:
        /*001c*/ 	.word	0x00000000
        /*0020*/ 	.short	0x0001
        /*0022*/ 	.short	0x0008
        /*0024*/ 	.byte	0x00, 0xf5, 0x21, 0x00


	//----- nvinfo : EIATTR_KPARAM_INFO
	.align		4
.L_11:
        /*0028*/ 	.byte	0x04, 0x17
        /*002a*/ 	.short	(.L_13 - .L_12)
.L_12:
        /*002c*/ 	.word	0x00000000
        /*0030*/ 	.short	0x0000
        /*0032*/ 	.short	0x0000
        /*0034*/ 	.byte	0x00, 0xf5, 0x21, 0x00


	//----- nvinfo : EIATTR_SPARSE_MMA_MASK
	.align		4
.L_13:
        /*0038*/ 	.byte	0x03, 0x50
        /*003a*/ 	.short	0x0000


	//----- nvinfo : EIATTR_MAXREG_COUNT
	.align		4
        /*003c*/ 	.byte	0x03, 0x1b
        /*003e*/ 	.short	0x00ff


	//----- nvinfo : EIATTR_MERCURY_ISA_VERSION
	.align		4
        /*0040*/ 	.byte	0x03, 0x5f
        /*0042*/ 	.short	0x0101


	//----- nvinfo : EIATTR_VRC_CTA_INIT_COUNT
	.align		4
        /*0044*/ 	.byte	0x02, 0x4a
	.zero		1
	.zero		1


	//----- nvinfo : EIATTR_EXIT_INSTR_OFFSETS
	.align		4
        /*0048*/ 	.byte	0x04, 0x1c
        /*004a*/ 	.short	(.L_15 - .L_14)


	//   ....[0]....
.L_14:
        /*004c*/ 	.word	0x00000010


	//----- nvinfo : EIATTR_CBANK_PARAM_SIZE
	.align		4
.L_15:
        /*0050*/ 	.byte	0x03, 0x19
        /*0052*/ 	.short	0x0014


	//----- nvinfo : EIATTR_PARAM_CBANK
	.align		4
        /*0054*/ 	.byte	0x04, 0x0a
        /*0056*/ 	.short	(.L_17 - .L_16)
	.align		4
.L_16:
        /*0058*/ 	.word	index@(.nv.constant0._Z9genMatrixP18curandGenerator_stPPji)
        /*005c*/ 	.short	0x0380
        /*005e*/ 	.short	0x0014


	//----- nvinfo : EIATTR_SW_WAR
	.align		4
.L_17:
        /*0060*/ 	.byte	0x04, 0x36
        /*0062*/ 	.short	(.L_19 - .L_18)
.L_18:
        /*0064*/ 	.word	0x00000008
.L_19:


//--------------------- .nv.callgraph             --------------------------
	.section	.nv.callgraph,"",@"SHT_CUDA_CALLGRAPH"
	.align	4
	.sectionentsize	8
	.align		4
        /*0000*/ 	.word	0x00000000
	.align		4
        /*0004*/ 	.word	0xffffffff
	.align		4
        /*0008*/ 	.word	0x00000000
	.align		4
        /*000c*/ 	.word	0xfffffffe
	.align		4
        /*0010*/ 	.word	0x00000000
	.align		4
        /*0014*/ 	.word	0xfffffffd
	.align		4
        /*0018*/ 	.word	0x00000000
	.align		4
        /*001c*/ 	.word	0xfffffffc


//--------------------- .text._Z9genMatrixP18curandGenerator_stPPji --------------------------
	.section	.text._Z9genMatrixP18curandGenerator_stPPji,"ax",@progbits
	.align	128
        .global         _Z9genMatrixP18curandGenerator_stPPji
        .type           _Z9genMatrixP18curandGenerator_stPPji,@function
        .size           _Z9genMatrixP18curandGenerator_stPPji,(.L_x_1 - _Z9genMatrixP18curandGenerator_stPPji)
        .other          _Z9genMatrixP18curandGenerator_stPPji,@"STO_CUDA_ENTRY STV_DEFAULT"
_Z9genMatrixP18curandGenerator_stPPji:
.text._Z9genMatrixP18curandGenerator_stPPji:
[----:B------:R-:W-:Y:S01]  /*0000*/  LDC R1, c[0x0][0x37c] ;  /* 0x0000df00ff017b82 */ /* 0x000fe20000000800 */
[----:B------:R-:W-:Y:S05]  /*0010*/  EXIT ;  /* 0x000000000000794d */ /* 0x000fea0003800000 */
.L_x_0:
[----:B------:R-:W-:-:S00]  /*0020*/  BRA `(.L_x_0) ;  /* 0xfffffffc00fc7947 */ /* 0x000fc0000383ffff */
[----:B------:R-:W-:-:S00]  /*0030*/  NOP ;  /* 0x0000000000007918 */ /* 0x000fc00000000000 */
        /* <DEDUP_REMOVED lines=12> */
.L_x_1:


//--------------------- .nv.shared.reserved.0     --------------------------
	.section	.nv.shared.reserved.0,"aw",@nobits
	.weak		__nv_reservedSMEM_offset_0_alias
	.size		__nv_reservedSMEM_offset_0_alias, 0, 64
	.other		__nv_reservedSMEM_offset_0_alias,@"STO_CUDA_RESERVED_SHARED STV_DEFAULT"
__nv_reservedSMEM_offset_0_alias:
	.zero		0
	.zero		64


//--------------------- .nv.constant0._Z9genMatrixP18curandGenerator_stPPji --------------------------
	.section	.nv.constant0._Z9genMatrixP18curandGenerator_stPPji,"a",@progbits
	.sectionflags	@""
	.align	4
.nv.constant0._Z9genMatrixP18curandGenerator_stPPji:
	.zero		916


//--------------------- SYMBOLS --------------------------

	.type		.nv.reservedSmem.offset0,@object
	.size		.nv.reservedSmem.offset0,0x4
